	.headerflags	@"EF_CUDA_TEXMODE_UNIFIED EF_CUDA_64BIT_ADDRESS EF_CUDA_ACCELERATORS EF_CUDA_SM90 EF_CUDA_VIRTUAL_SM(EF_CUDA_SM90)"
	.elftype	@"ET_EXEC"


//--------------------- .nv.info                  --------------------------
	.section	.nv.info,"",@"SHT_CUDA_INFO"
	.align	4


	//----- nvinfo : EIATTR_REGCOUNT
	.align		4
        /*0000*/ 	.byte	0x04, 0x2f
        /*0002*/ 	.short	(.L_1 - .L_0)
	.align		4
.L_0:
        /*0004*/ 	.word	index@(triton_poi_fused_cat_52)
        /*0008*/ 	.word	0x00000012


	//----- nvinfo : EIATTR_MIN_STACK_SIZE
	.align		4
.L_1:
        /*000c*/ 	.byte	0x04, 0x12
        /*000e*/ 	.short	(.L_3 - .L_2)
	.align		4
.L_2:
        /*0010*/ 	.word	index@(triton_poi_fused_cat_52)
        /*0014*/ 	.word	0x00000000


	//----- nvinfo : EIATTR_FRAME_SIZE
	.align		4
.L_3:
        /*0018*/ 	.byte	0x04, 0x11
        /*001a*/ 	.short	(.L_5 - .L_4)
	.align		4
.L_4:
        /*001c*/ 	.word	index@(triton_poi_fused_cat_52)
        /*0020*/ 	.word	0x00000000


	//----- nvinfo : EIATTR_MIN_STACK_SIZE
	.align		4
.L_5:
        /*0024*/ 	.byte	0x04, 0x12
        /*0026*/ 	.short	(.L_7 - .L_6)
	.align		4
.L_6:
        /*0028*/ 	.word	index@(triton_poi_fused_cat_52)
        /*002c*/ 	.word	0x00000000
.L_7:


//--------------------- .nv.info.triton_poi_fused_cat_52 --------------------------
	.section	.nv.info.triton_poi_fused_cat_52,"",@"SHT_CUDA_INFO"
	.sectionflags	@""
	.align	4


	//----- nvinfo : EIATTR_CUDA_API_VERSION
	.align		4
        /*0000*/ 	.byte	0x04, 0x37
        /*0002*/ 	.short	(.L_9 - .L_8)
.L_8:
        /*0004*/ 	.word	0x0000007c


	//----- nvinfo : EIATTR_KPARAM_INFO
	.align		4
.L_9:
        /*0008*/ 	.byte	0x04, 0x17
        /*000a*/ 	.short	(.L_11 - .L_10)
.L_10:
        /*000c*/ 	.word	0x00000000
        /*0010*/ 	.short	0x0004
        /*0012*/ 	.short	0x0020
        /*0014*/ 	.byte	0x00, 0xf0, 0x11, 0x00


	//----- nvinfo : EIATTR_KPARAM_INFO
	.align		4
.L_11:
        /*0018*/ 	.byte	0x04, 0x17
        /*001a*/ 	.short	(.L_13 - .L_12)
.L_12:
        /*001c*/ 	.word	0x00000000
        /*0020*/ 	.short	0x0003
        /*0022*/ 	.short	0x0018
        /*0024*/ 	.byte	0x00, 0xf4, 0x21, 0x00


	//----- nvinfo : EIATTR_KPARAM_INFO
	.align		4
.L_13:
        /*0028*/ 	.byte	0x04, 0x17
        /*002a*/ 	.short	(.L_15 - .L_14)
.L_14:
        /*002c*/ 	.word	0x00000000
        /*0030*/ 	.short	0x0002
        /*0032*/ 	.short	0x0010
        /*0034*/ 	.byte	0x00, 0xf4, 0x21, 0x00


	//----- nvinfo : EIATTR_KPARAM_INFO
	.align		4
.L_15:
        /*0038*/ 	.byte	0x04, 0x17
        /*003a*/ 	.short	(.L_17 - .L_16)
.L_16:
        /*003c*/ 	.word	0x00000000
        /*0040*/ 	.short	0x0001
        /*0042*/ 	.short	0x0008
        /*0044*/ 	.byte	0x00, 0xf4, 0x21, 0x00


	//----- nvinfo : EIATTR_KPARAM_INFO
	.align		4
.L_17:
        /*0048*/ 	.byte	0x04, 0x17
        /*004a*/ 	.short	(.L_19 - .L_18)
.L_18:
        /*004c*/ 	.word	0x00000000
        /*0050*/ 	.short	0x0000
        /*0052*/ 	.short	0x0000
        /*0054*/ 	.byte	0x00, 0xf4, 0x21, 0x00


	//----- nvinfo : EIATTR_SPARSE_MMA_MASK
	.align		4
.L_19:
        /*0058*/ 	.byte	0x03, 0x50
        /*005a*/ 	.short	0x0000


	//----- nvinfo : EIATTR_MAXREG_COUNT
	.align		4
        /*005c*/ 	.byte	0x03, 0x1b
        /*005e*/ 	.short	0x00ff


	//----- nvinfo : EIATTR_EXIT_INSTR_OFFSETS
	.align		4
        /*0060*/ 	.byte	0x04, 0x1c
        /*0062*/ 	.short	(.L_21 - .L_20)


	//   ....[0]....
.L_20:
        /*0064*/ 	.word	0x000001b0


	//   ....[1]....
        /*0068*/ 	.word	0x000001d0


	//----- nvinfo : EIATTR_REQNTID
	.align		4
.L_21:
        /*006c*/ 	.byte	0x04, 0x10
        /*006e*/ 	.short	(.L_23 - .L_22)
.L_22:
        /*0070*/ 	.word	0x00000080
        /*0074*/ 	.word	0x00000001
        /*0078*/ 	.word	0x00000001


	//----- nvinfo : EIATTR_CBANK_PARAM_SIZE
	.align		4
.L_23:
        /*007c*/ 	.byte	0x03, 0x19
        /*007e*/ 	.short	0x0024


	//----- nvinfo : EIATTR_PARAM_CBANK
	.align		4
        /*0080*/ 	.byte	0x04, 0x0a
        /*0082*/ 	.short	(.L_25 - .L_24)
	.align		4
.L_24:
        /*0084*/ 	.word	index@(.nv.constant0.triton_poi_fused_cat_52)
        /*0088*/ 	.short	0x0210
        /*008a*/ 	.short	0x0024


	//----- nvinfo : EIATTR_SW_WAR
	.align		4
.L_25:
        /*008c*/ 	.byte	0x04, 0x36
        /*008e*/ 	.short	(.L_27 - .L_26)
.L_26:
        /*0090*/ 	.word	0x00000008
.L_27:


//--------------------- .nv.callgraph             --------------------------
	.section	.nv.callgraph,"",@"SHT_CUDA_CALLGRAPH"
	.align	4
	.sectionentsize	8
	.align		4
        /*0000*/ 	.word	0x00000000
	.align		4
        /*0004*/ 	.word	0xffffffff
	.align		4
        /*0008*/ 	.word	0x00000000
	.align		4
        /*000c*/ 	.word	0xfffffffe
	.align		4
        /*0010*/ 	.word	0x00000000
	.align		4
        /*0014*/ 	.word	0xfffffffd
	.align		4
        /*0018*/ 	.word	0x00000000
	.align		4
        /*001c*/ 	.word	0xfffffffc


//--------------------- .text.triton_poi_fused_cat_52 --------------------------
	.section	.text.triton_poi_fused_cat_52,"ax",@progbits
	.align	128
        .global         triton_poi_fused_cat_52
        .type           triton_poi_fused_cat_52,@function
        .size           triton_poi_fused_cat_52,(.L_x_1 - triton_poi_fused_cat_52)
        .other          triton_poi_fused_cat_52,@"STO_CUDA_ENTRY STV_DEFAULT"
triton_poi_fused_cat_52:
.text.triton_poi_fused_cat_52:
[----:B------:R-:W0:Y:S01]  /*0000*/  LDC R1, c[0x0][0x28] ;  /* 0x00000a00ff017b82 */ /* 0x000e220000000800 */
[----:B------:R-:W1:Y:S07]  /*0010*/  S2R R0, SR_TID.X ;  /* 0x0000000000007919 */ /* 0x000e6e0000002100 */
[----:B------:R-:W2:Y:S01]  /*0020*/  LDC.64 R2, c[0x0][0x210] ;  /* 0x00008400ff027b82 */ /* 0x000ea20000000a00 */
[----:B------:R-:W-:Y:S01]  /*0030*/  HFMA2.MMA R13, -RZ, RZ, 0, 0 ;  /* 0x00000000ff0d7435 */ /* 0x000fe200000001ff */
[----:B------:R-:W-:Y:S01]  /*0040*/  ULDC.64 UR4, c[0x0][0x208] ;  /* 0x0000820000047ab9 */ /* 0x000fe20000000a00 */
[----:B------:R-:W3:Y:S05]  /*0050*/  S2R R11, SR_CTAID.X ;  /* 0x00000000000b7919 */ /* 0x000eea0000002500 */
[----:B------:R-:W4:Y:S08]  /*0060*/  LDC.64 R4, c[0x0][0x218] ;  /* 0x00008600ff047b82 */ /* 0x000f300000000a00 */
[----:B------:R-:W5:Y:S08]  /*0070*/  LDC.64 R6, c[0x0][0x220] ;  /* 0x00008800ff067b82 */ /* 0x000f700000000a00 */
[----:B------:R-:W4:Y:S01]  /*0080*/  LDC.64 R8, c[0x0][0x228] ;  /* 0x00008a00ff087b82 */ /* 0x000f220000000a00 */
[----:B-1----:R-:W-:-:S05]  /*0090*/  LOP3.LUT R0, R0, 0x7f, RZ, 0xc0, !PT ;  /* 0x0000007f00007812 */ /* 0x002fca00078ec0ff */
[----:B---3--:R-:W-:-:S04]  /*00a0*/  IMAD R11, R11, 0x80, R0 ;  /* 0x000000800b0b7824 */ /* 0x008fc800078e0200 */
[C---:B--2---:R-:W-:Y:S01]  /*00b0*/  IMAD.WIDE R2, R11.reuse, 0x4, R2 ;  /* 0x000000040b027825 */ /* 0x044fe200078e0202 */
[----:B------:R-:W-:-:S13]  /*00c0*/  ISETP.GE.AND P0, PT, R11, 0x800, PT ;  /* 0x000008000b00780c */ /* 0x000fda0003f06270 */
[----:B------:R4:W2:Y:S01]  /*00d0*/  @!P0 LDG.E R13, desc[UR4][R2.64] ;  /* 0x00000004020d8981 */ /* 0x0008a2000c1e1900 */
[----:B------:R-:W-:-:S04]  /*00e0*/  SHF.R.S32.HI R0, RZ, 0x1f, R11 ;  /* 0x0000001fff007819 */ /* 0x000fc8000001140b */
[----:B------:R-:W-:-:S04]  /*00f0*/  LEA.HI R0, R0, R11, RZ, 0x9 ;  /* 0x0000000b00007211 */ /* 0x000fc800078f48ff */
[----:B------:R-:W-:Y:S02]  /*0100*/  LOP3.LUT R10, R0, 0xfffffe00, RZ, 0xc0, !PT ;  /* 0xfffffe00000a7812 */ /* 0x000fe400078ec0ff */
[----:B------:R-:W-:-:S03]  /*0110*/  SHF.R.S32.HI R0, RZ, 0x9, R0 ;  /* 0x00000009ff007819 */ /* 0x000fc60000011400 */
[----:B------:R-:W-:-:S04]  /*0120*/  IMAD.IADD R11, R11, 0x1, -R10 ;  /* 0x000000010b0b7824 */ /* 0x000fc800078e0a0a */
[----:B------:R-:W-:-:S04]  /*0130*/  IMAD R11, R0, 0x2e00, R11 ;  /* 0x00002e00000b7824 */ /* 0x000fc800078e020b */
[----:B----4-:R-:W-:Y:S01]  /*0140*/  IMAD.WIDE R2, R11, 0x4, R4 ;  /* 0x000000040b027825 */ /* 0x010fe200078e0204 */
[----:B------:R-:W-:-:S05]  /*0150*/  IADD3 R15, R10, R11, RZ ;  /* 0x0000000b0a0f7210 */ /* 0x000fca0007ffe0ff */
[----:B-----5:R-:W-:-:S04]  /*0160*/  IMAD.WIDE R4, R15, 0x4, R6 ;  /* 0x000000040f047825 */ /* 0x020fc800078e0206 */
[----:B------:R-:W-:-:S04]  /*0170*/  IMAD.IADD R7, R10, 0x1, R15 ;  /* 0x000000010a077824 */ /* 0x000fc800078e020f */
[----:B0-----:R-:W-:Y:S01]  /*0180*/  IMAD.WIDE R6, R7, 0x4, R8 ;  /* 0x0000000407067825 */ /* 0x001fe200078e0208 */
[----:B--2---:R0:W-:Y:S04]  /*0190*/  @!P0 STG.E desc[UR4][R2.64], R13 ;  /* 0x0000000d02008986 */ /* 0x0041e8000c101904 */
[----:B------:R0:W-:Y:S02]  /*01a0*/  @!P0 STG.E desc[UR4][R4.64], R13 ;  /* 0x0000000d04008986 */ /* 0x0001e4000c101904 */
[----:B0-----:R-:W-:Y:S05]  /*01b0*/  @P0 EXIT ;  /* 0x000000000000094d */ /* 0x001fea0003800000 */
[----:B------:R-:W-:Y:S01]  /*01c0*/  STG.E desc[UR4][R6.64], R13 ;  /* 0x0000000d06007986 */ /* 0x000fe2000c101904 */
[----:B------:R-:W-:Y:S05]  /*01d0*/  EXIT ;  /* 0x000000000000794d */ /* 0x000fea0003800000 */
.L_x_0:
[----:B------:R-:W-:-:S00]  /*01e0*/  BRA `(.L_x_0) ;  /* 0xfffffffc00fc7947 */ /* 0x000fc0000383ffff */
[----:B------:R-:W-:-:S00]  /*01f0*/  NOP ;  /* 0x0000000000007918 */ /* 0x000fc00000000000 */
        /* <DEDUP_REMOVED lines=8> */
.L_x_1:


//--------------------- .nv.constant0.triton_poi_fused_cat_52 --------------------------
	.section	.nv.constant0.triton_poi_fused_cat_52,"a",@progbits
	.sectionflags	@""
	.align	4
.nv.constant0.triton_poi_fused_cat_52:
	.zero		564
